//
// Generated by NVIDIA NVVM Compiler
//
// Compiler Build ID: CL-36424714
// Cuda compilation tools, release 13.0, V13.0.88
// Based on NVVM 20.0.0
//

.version 9.0
.target sm_100
.address_size 64

	// .globl	_Z14cudaHelloWorldv
.extern .func  (.param .b32 func_retval0) vprintf
(
	.param .b64 vprintf_param_0,
	.param .b64 vprintf_param_1
)
;
.global .align 1 .b8 $str[43] = {72, 101, 108, 108, 111, 32, 119, 111, 114, 108, 100, 46, 32, 73, 39, 109, 32, 98, 108, 111, 99, 107, 32, 61, 32, 37, 100, 44, 32, 116, 104, 114, 101, 97, 100, 32, 61, 32, 37, 100, 46, 10};

.visible .entry _Z14cudaHelloWorldv()
{
	.local .align 8 .b8 	__local_depot0[8];
	.reg .b64 	%SP;
	.reg .b64 	%SPL;
	.reg .b32 	%r<5>;
	.reg .b64 	%rd<5>;

	mov.u64 	%SPL, __local_depot0;
	cvta.local.u64 	%SP, %SPL;
	add.u64 	%rd1, %SP, 0;
	add.u64 	%rd2, %SPL, 0;
	mov.u32 	%r1, %ctaid.x;
	mov.u32 	%r2, %tid.x;
	st.local.v2.u32 	[%rd2], {%r1, %r2};
	mov.u64 	%rd3, $str;
	cvta.global.u64 	%rd4, %rd3;
	{ // callseq 0, 0
	.param .b64 param0;
	st.param.b64 	[param0], %rd4;
	.param .b64 param1;
	st.param.b64 	[param1], %rd1;
	.param .b32 retval0;
	call.uni (retval0), 
	vprintf, 
	(
	param0, 
	param1
	);
	ld.param.b32 	%r3, [retval0];
	} // callseq 0
	ret;

}


// ===== COMPILED SASS (sm_100) =====

	.target	sm_100

	.elftype	@"ET_EXEC"


//--------------------- .note.nv.tkinfo           --------------------------
	.section	.note.nv.tkinfo,"",@"SHT_NOTE"
	.sectionflags	@"SHF_NOTE_NV_TKINFO"
	.tkinfo
        /*0018*/ 	.word	0x00000002
        /*0030*/ 	.string	""
        /*0030*/ 	.string	"ptxas"
        /*0030*/ 	.string	"Cuda compilation tools, release 13.0, V13.0.88"
        /*0030*/ 	.string	"Build cuda_13.0.r13.0/compiler.36424714_0"
        /*0030*/ 	.string	"-arch sm_100 -m 64 "



//--------------------- .note.nv.cuinfo           --------------------------
	.section	.note.nv.cuinfo,"",@"SHT_NOTE"
	.sectionflags	@"SHF_NOTE_NV_CUINFO"
        /*0018*/ 	.short	0x0002
        /*001a*/ 	.short	0x0064
        /*001c*/ 	.short	0x0082
	.zero		2


//--------------------- .nv.info                  --------------------------
	.section	.nv.info,"",@"SHT_CUDA_INFO"
	.align	4


	//----- nvinfo : EIATTR_REGCOUNT
	.align		4
        /*0000*/ 	.byte	0x04, 0x2f
        /*0002*/ 	.short	(.L_2 - .L_1)
	.align		4
.L_1:
        /*0004*/ 	.word	index@(_Z14cudaHelloWorldv)
        /*0008*/ 	.word	0x00000018


	//----- nvinfo : EIATTR_FRAME_SIZE
	.align		4
.L_2:
        /*000c*/ 	.byte	0x04, 0x11
        /*000e*/ 	.short	(.L_4 - .L_3)
	.align		4
.L_3:
        /*0010*/ 	.word	index@(_Z14cudaHelloWorldv)
        /*0014*/ 	.word	0x00000008


	//----- nvinfo : EIATTR_MIN_STACK_SIZE
	.align		4
.L_4:
        /*0018*/ 	.byte	0x04, 0x12
        /*001a*/ 	.short	(.L_6 - .L_5)
	.align		4
.L_5:
        /*001c*/ 	.word	index@(_Z14cudaHelloWorldv)
        /*0020*/ 	.word	0x00000008
.L_6:


//--------------------- .nv.compat                --------------------------
	.section	.nv.compat,"",@"SHT_CUDA_COMPAT_INFO"
	.align	4
        /*0000*/ 	.byte	0x02, 0x09, 0x00, 0x00, 0x02, 0x02, 0x01, 0x00, 0x02, 0x05, 0x05, 0x00, 0x03, 0x07, 0x01, 0x01
        /*0010*/ 	.byte	0x02, 0x03, 0x00, 0x00, 0x02, 0x06, 0x01, 0x00, 0x04, 0x0b, 0x08, 0x00, 0x09, 0x00, 0x00, 0x00
        /*0020*/ 	.byte	0x00, 0x00, 0x00, 0x00


//--------------------- .nv.info._Z14cudaHelloWorldv --------------------------
	.section	.nv.info._Z14cudaHelloWorldv,"",@"SHT_CUDA_INFO"
	.sectionflags	@""
	.align	4


	//----- nvinfo : EIATTR_CUDA_API_VERSION
	.align		4
        /*0000*/ 	.byte	0x04, 0x37
        /*0002*/ 	.short	(.L_8 - .L_7)
.L_7:
        /*0004*/ 	.word	0x00000082


	//----- nvinfo : EIATTR_SPARSE_MMA_MASK
	.align		4
.L_8:
        /*0008*/ 	.byte	0x03, 0x50
        /*000a*/ 	.short	0x0000


	//----- nvinfo : EIATTR_MAXREG_COUNT
	.align		4
        /*000c*/ 	.byte	0x03, 0x1b
        /*000e*/ 	.short	0x00ff


	//----- nvinfo : EIATTR_EXTERNS
	.align		4
        /*0010*/ 	.byte	0x04, 0x0f
        /*0012*/ 	.short	(.L_10 - .L_9)


	//   ....[0]....
	.align		4
.L_9:
        /*0014*/ 	.word	index@(vprintf)


	//----- nvinfo : EIATTR_MERCURY_ISA_VERSION
	.align		4
.L_10:
        /*0018*/ 	.byte	0x03, 0x5f
        /*001a*/ 	.short	0x0101


	//----- nvinfo : EIATTR_VRC_CTA_INIT_COUNT
	.align		4
        /*001c*/ 	.byte	0x02, 0x4a
	.zero		1
	.zero		1


	//----- nvinfo : EIATTR_SYSCALL_OFFSETS
	.align		4
        /*0020*/ 	.byte	0x04, 0x46
        /*0022*/ 	.short	(.L_12 - .L_11)


	//   ....[0]....
.L_11:
        /*0024*/ 	.word	0x000000f0


	//----- nvinfo : EIATTR_EXIT_INSTR_OFFSETS
	.align		4
.L_12:
        /*0028*/ 	.byte	0x04, 0x1c
        /*002a*/ 	.short	(.L_14 - .L_13)


	//   ....[0]....
.L_13:
        /*002c*/ 	.word	0x00000100


	//----- nvinfo : EIATTR_SW_WAR
	.align		4
.L_14:
        /*0030*/ 	.byte	0x04, 0x36
        /*0032*/ 	.short	(.L_16 - .L_15)
.L_15:
        /*0034*/ 	.word	0x00000008
.L_16:


//--------------------- .nv.callgraph             --------------------------
	.section	.nv.callgraph,"",@"SHT_CUDA_CALLGRAPH"
	.align	4
	.sectionentsize	8
	.align		4
        /*0000*/ 	.word	0x00000000
	.align		4
        /*0004*/ 	.word	0xffffffff
	.align		4
        /*0008*/ 	.word	index@(_Z14cudaHelloWorldv)
	.align		4
        /*000c*/ 	.word	index@(vprintf)
	.align		4
        /*0010*/ 	.word	0x00000000
	.align		4
        /*0014*/ 	.word	0xfffffffe
	.align		4
        /*0018*/ 	.word	0x00000000
	.align		4
        /*001c*/ 	.word	0xfffffffd
	.align		4
        /*0020*/ 	.word	0x00000000
	.align		4
        /*0024*/ 	.word	0xfffffffc


//--------------------- .nv.constant4             --------------------------
	.section	.nv.constant4,"a",@progbits
	.align	8
	.align		8
.nv.constant4:
        /*0000*/ 	.dword	vprintf
	.align		8
        /*0008*/ 	.dword	$str


//--------------------- .text._Z14cudaHelloWorldv --------------------------
	.section	.text._Z14cudaHelloWorldv,"ax",@progbits
	.align	128
        .global         _Z14cudaHelloWorldv
        .type           _Z14cudaHelloWorldv,@function
        .size           _Z14cudaHelloWorldv,(.L_x_2 - _Z14cudaHelloWorldv)
        .other          _Z14cudaHelloWorldv,@"STO_CUDA_ENTRY STV_DEFAULT"
_Z14cudaHelloWorldv:
.text._Z14cudaHelloWorldv:
[----:B------:R-:W0:Y:S01]  /*0000*/  LDC R1, c[0x0][0x37c] ;  /* 0x0000df00ff017b82 */ /* 0x000e220000000800 */
[----:B------:R-:W1:Y:S01]  /*0010*/  S2R R8, SR_CTAID.X ;  /* 0x0000000000087919 */ /* 0x000e620000002500 */
[----:B0-----:R-:W-:Y:S01]  /*0020*/  VIADD R1, R1, 0xfffffff8 ;  /* 0xfffffff801017836 */ /* 0x001fe20000000000 */
[----:B------:R-:W-:Y:S01]  /*0030*/  MOV R0, 0x0 ;  /* 0x0000000000007802 */ /* 0x000fe20000000f00 */
[----:B------:R-:W0:Y:S01]  /*0040*/  LDCU UR4, c[0x0][0x2f8] ;  /* 0x00005f00ff0477ac */ /* 0x000e220008000800 */
[----:B------:R-:W1:Y:S03]  /*0050*/  S2R R9, SR_TID.X ;  /* 0x0000000000097919 */ /* 0x000e660000002100 */
[----:B------:R2:W3:Y:S01]  /*0060*/  LDC.64 R2, c[0x4][R0] ;  /* 0x0100000000027b82 */ /* 0x0004e20000000a00 */
[----:B------:R-:W4:Y:S01]  /*0070*/  LDCU.64 UR6, c[0x4][0x8] ;  /* 0x01000100ff0677ac */ /* 0x000f220008000a00 */
[----:B------:R-:W5:Y:S01]  /*0080*/  LDCU UR5, c[0x0][0x2fc] ;  /* 0x00005f80ff0577ac */ /* 0x000f620008000800 */
[----:B0-----:R-:W-:Y:S01]  /*0090*/  IADD3 R6, P0, PT, R1, UR4, RZ ;  /* 0x0000000401067c10 */ /* 0x001fe2000ff1e0ff */
[----:B----4-:R-:W-:Y:S01]  /*00a0*/  IMAD.U32 R4, RZ, RZ, UR6 ;  /* 0x00000006ff047e24 */ /* 0x010fe2000f8e00ff */
[----:B------:R-:W-:-:S03]  /*00b0*/  MOV R5, UR7 ;  /* 0x0000000700057c02 */ /* 0x000fc60008000f00 */
[----:B-----5:R-:W-:Y:S01]  /*00c0*/  IMAD.X R7, RZ, RZ, UR5, P0 ;  /* 0x00000005ff077e24 */ /* 0x020fe200080e06ff */
[----:B-1----:R2:W-:Y:S07]  /*00d0*/  STL.64 [R1], R8 ;  /* 0x0000000801007387 */ /* 0x0025ee0000100a00 */
[----:B------:R-:W-:-:S07]  /*00e0*/  LEPC R20, `(.L_x_0) ;  /* 0x000000001014794e */ /* 0x000fce0000000000 */
[----:B--23--:R-:W-:Y:S05]  /*00f0*/  CALL.ABS.NOINC R2 ;  /* 0x0000000002007343 */ /* 0x00cfea0003c00000 */
.L_x_0:
[----:B------:R-:W-:Y:S05]  /*0100*/  EXIT ;  /* 0x000000000000794d */ /* 0x000fea0003800000 */
.L_x_1:
[----:B------:R-:W-:-:S00]  /*0110*/  BRA `(.L_x_1) ;  /* 0xfffffffc00fc7947 */ /* 0x000fc0000383ffff */
[----:B------:R-:W-:-:S00]  /*0120*/  NOP ;  /* 0x0000000000007918 */ /* 0x000fc00000000000 */
        /* <DEDUP_REMOVED lines=13> */
.L_x_2:


//--------------------- .nv.global.init           --------------------------
	.section	.nv.global.init,"aw",@progbits
.nv.global.init:
	.type		$str,@object
	.size		$str,(.L_0 - $str)
$str:
        /*0000*/ 	.byte	0x48, 0x65, 0x6c, 0x6c, 0x6f, 0x20, 0x77, 0x6f, 0x72, 0x6c, 0x64, 0x2e, 0x20, 0x49, 0x27, 0x6d
        /*0010*/ 	.byte	0x20, 0x62, 0x6c, 0x6f, 0x63, 0x6b, 0x20, 0x3d, 0x20, 0x25, 0x64, 0x2c, 0x20, 0x74, 0x68, 0x72
        /*0020*/ 	.byte	0x65, 0x61, 0x64, 0x20, 0x3d, 0x20, 0x25, 0x64, 0x2e, 0x0a, 0x00
.L_0:


//--------------------- .nv.shared.reserved.0     --------------------------
	.section	.nv.shared.reserved.0,"aw",@nobits
	.weak		__nv_reservedSMEM_offset_0_alias
	.size		__nv_reservedSMEM_offset_0_alias, 0, 64
	.other		__nv_reservedSMEM_offset_0_alias,@"STO_CUDA_RESERVED_SHARED STV_DEFAULT"
__nv_reservedSMEM_offset_0_alias:
	.zero		0
	.zero		64


//--------------------- .nv.constant0._Z14cudaHelloWorldv --------------------------
	.section	.nv.constant0._Z14cudaHelloWorldv,"a",@progbits
	.sectionflags	@""
	.align	4
.nv.constant0._Z14cudaHelloWorldv:
	.zero		896


//--------------------- SYMBOLS --------------------------

	.type		.nv.reservedSmem.offset0,@object
	.size		.nv.reservedSmem.offset0,0x4
	.type		vprintf,@function
